//
// Generated by NVIDIA NVVM Compiler
//
// Compiler Build ID: CL-36424714
// Cuda compilation tools, release 13.0, V13.0.88
// Based on NVVM 20.0.0
//

.version 9.0
.target sm_100
.address_size 64

	// .globl	_Z9vectorAddPKfS0_Pfi

.visible .entry _Z9vectorAddPKfS0_Pfi(
	.param .u64 .ptr .align 1 _Z9vectorAddPKfS0_Pfi_param_0,
	.param .u64 .ptr .align 1 _Z9vectorAddPKfS0_Pfi_param_1,
	.param .u64 .ptr .align 1 _Z9vectorAddPKfS0_Pfi_param_2,
	.param .u32 _Z9vectorAddPKfS0_Pfi_param_3
)
{
	.reg .pred 	%p<2>;
	.reg .b32 	%r<6>;
	.reg .b32 	%f<4>;
	.reg .b64 	%rd<11>;

	ld.param.u64 	%rd1, [_Z9vectorAddPKfS0_Pfi_param_0];
	ld.param.u64 	%rd2, [_Z9vectorAddPKfS0_Pfi_param_1];
	ld.param.u64 	%rd3, [_Z9vectorAddPKfS0_Pfi_param_2];
	ld.param.u32 	%r2, [_Z9vectorAddPKfS0_Pfi_param_3];
	mov.u32 	%r3, %ctaid.x;
	mov.u32 	%r4, %ntid.x;
	mov.u32 	%r5, %tid.x;
	mad.lo.s32 	%r1, %r3, %r4, %r5;
	setp.ge.s32 	%p1, %r1, %r2;
	@%p1 bra 	$L__BB0_2;
	cvta.to.global.u64 	%rd4, %rd1;
	cvta.to.global.u64 	%rd5, %rd2;
	cvta.to.global.u64 	%rd6, %rd3;
	mul.wide.s32 	%rd7, %r1, 4;
	add.s64 	%rd8, %rd4, %rd7;
	ld.global.f32 	%f1, [%rd8];
	add.s64 	%rd9, %rd5, %rd7;
	ld.global.f32 	%f2, [%rd9];
	add.f32 	%f3, %f1, %f2;
	add.s64 	%rd10, %rd6, %rd7;
	st.global.f32 	[%rd10], %f3;
$L__BB0_2:
	ret;

}
	// .globl	_Z11vectorScalePffi
.visible .entry _Z11vectorScalePffi(
	.param .u64 .ptr .align 1 _Z11vectorScalePffi_param_0,
	.param .f32 _Z11vectorScalePffi_param_1,
	.param .u32 _Z11vectorScalePffi_param_2
)
{
	.reg .pred 	%p<2>;
	.reg .b32 	%r<6>;
	.reg .b32 	%f<4>;
	.reg .b64 	%rd<5>;

	ld.param.u64 	%rd1, [_Z11vectorScalePffi_param_0];
	ld.param.f32 	%f1, [_Z11vectorScalePffi_param_1];
	ld.param.u32 	%r2, [_Z11vectorScalePffi_param_2];
	mov.u32 	%r3, %ctaid.x;
	mov.u32 	%r4, %ntid.x;
	mov.u32 	%r5, %tid.x;
	mad.lo.s32 	%r1, %r3, %r4, %r5;
	setp.ge.s32 	%p1, %r1, %r2;
	@%p1 bra 	$L__BB1_2;
	cvta.to.global.u64 	%rd2, %rd1;
	mul.wide.s32 	%rd3, %r1, 4;
	add.s64 	%rd4, %rd2, %rd3;
	ld.global.f32 	%f2, [%rd4];
	mul.f32 	%f3, %f1, %f2;
	st.global.f32 	[%rd4], %f3;
$L__BB1_2:
	ret;

}
	// .globl	_Z12vectorSquarePfi
.visible .entry _Z12vectorSquarePfi(
	.param .u64 .ptr .align 1 _Z12vectorSquarePfi_param_0,
	.param .u32 _Z12vectorSquarePfi_param_1
)
{
	.reg .pred 	%p<2>;
	.reg .b32 	%r<6>;
	.reg .b32 	%f<3>;
	.reg .b64 	%rd<5>;

	ld.param.u64 	%rd1, [_Z12vectorSquarePfi_param_0];
	ld.param.u32 	%r2, [_Z12vectorSquarePfi_param_1];
	mov.u32 	%r3, %ctaid.x;
	mov.u32 	%r4, %ntid.x;
	mov.u32 	%r5, %tid.x;
	mad.lo.s32 	%r1, %r3, %r4, %r5;
	setp.ge.s32 	%p1, %r1, %r2;
	@%p1 bra 	$L__BB2_2;
	cvta.to.global.u64 	%rd2, %rd1;
	mul.wide.s32 	%rd3, %r1, 4;
	add.s64 	%rd4, %rd2, %rd3;
	ld.global.f32 	%f1, [%rd4];
	mul.f32 	%f2, %f1, %f1;
	st.global.f32 	[%rd4], %f2;
$L__BB2_2:
	ret;

}


// ===== COMPILED SASS (sm_100) =====

	.target	sm_100

	.elftype	@"ET_EXEC"


//--------------------- .note.nv.tkinfo           --------------------------
	.section	.note.nv.tkinfo,"",@"SHT_NOTE"
	.sectionflags	@"SHF_NOTE_NV_TKINFO"
	.tkinfo
        /*0018*/ 	.word	0x00000002
        /*0030*/ 	.string	""
        /*0030*/ 	.string	"ptxas"
        /*0030*/ 	.string	"Cuda compilation tools, release 13.0, V13.0.88"
        /*0030*/ 	.string	"Build cuda_13.0.r13.0/compiler.36424714_0"
        /*0030*/ 	.string	"-arch sm_100 -m 64 "



//--------------------- .note.nv.cuinfo           --------------------------
	.section	.note.nv.cuinfo,"",@"SHT_NOTE"
	.sectionflags	@"SHF_NOTE_NV_CUINFO"
        /*0018*/ 	.short	0x0002
        /*001a*/ 	.short	0x0064
        /*001c*/ 	.short	0x0082
	.zero		2


//--------------------- .nv.info                  --------------------------
	.section	.nv.info,"",@"SHT_CUDA_INFO"
	.align	4


	//----- nvinfo : EIATTR_REGCOUNT
	.align		4
        /*0000*/ 	.byte	0x04, 0x2f
        /*0002*/ 	.short	(.L_1 - .L_0)
	.align		4
.L_0:
        /*0004*/ 	.word	index@(_Z9vectorAddPKfS0_Pfi)
        /*0008*/ 	.word	0x0000000c


	//----- nvinfo : EIATTR_FRAME_SIZE
	.align		4
.L_1:
        /*000c*/ 	.byte	0x04, 0x11
        /*000e*/ 	.short	(.L_3 - .L_2)
	.align		4
.L_2:
        /*0010*/ 	.word	index@(_Z9vectorAddPKfS0_Pfi)
        /*0014*/ 	.word	0x00000000


	//----- nvinfo : EIATTR_REGCOUNT
	.align		4
.L_3:
        /*0018*/ 	.byte	0x04, 0x2f
        /*001a*/ 	.short	(.L_5 - .L_4)
	.align		4
.L_4:
        /*001c*/ 	.word	index@(_Z11vectorScalePffi)
        /*0020*/ 	.word	0x00000008


	//----- nvinfo : EIATTR_FRAME_SIZE
	.align		4
.L_5:
        /*0024*/ 	.byte	0x04, 0x11
        /*0026*/ 	.short	(.L_7 - .L_6)
	.align		4
.L_6:
        /*0028*/ 	.word	index@(_Z11vectorScalePffi)
        /*002c*/ 	.word	0x00000000


	//----- nvinfo : EIATTR_REGCOUNT
	.align		4
.L_7:
        /*0030*/ 	.byte	0x04, 0x2f
        /*0032*/ 	.short	(.L_9 - .L_8)
	.align		4
.L_8:
        /*0034*/ 	.word	index@(_Z12vectorSquarePfi)
        /*0038*/ 	.word	0x00000008


	//----- nvinfo : EIATTR_FRAME_SIZE
	.align		4
.L_9:
        /*003c*/ 	.byte	0x04, 0x11
        /*003e*/ 	.short	(.L_11 - .L_10)
	.align		4
.L_10:
        /*0040*/ 	.word	index@(_Z12vectorSquarePfi)
        /*0044*/ 	.word	0x00000000


	//----- nvinfo : EIATTR_MIN_STACK_SIZE
	.align		4
.L_11:
        /*0048*/ 	.byte	0x04, 0x12
        /*004a*/ 	.short	(.L_13 - .L_12)
	.align		4
.L_12:
        /*004c*/ 	.word	index@(_Z12vectorSquarePfi)
        /*0050*/ 	.word	0x00000000


	//----- nvinfo : EIATTR_MIN_STACK_SIZE
	.align		4
.L_13:
        /*0054*/ 	.byte	0x04, 0x12
        /*0056*/ 	.short	(.L_15 - .L_14)
	.align		4
.L_14:
        /*0058*/ 	.word	index@(_Z11vectorScalePffi)
        /*005c*/ 	.word	0x00000000


	//----- nvinfo : EIATTR_MIN_STACK_SIZE
	.align		4
.L_15:
        /*0060*/ 	.byte	0x04, 0x12
        /*0062*/ 	.short	(.L_17 - .L_16)
	.align		4
.L_16:
        /*0064*/ 	.word	index@(_Z9vectorAddPKfS0_Pfi)
        /*0068*/ 	.word	0x00000000
.L_17:


//--------------------- .nv.compat                --------------------------
	.section	.nv.compat,"",@"SHT_CUDA_COMPAT_INFO"
	.align	4
        /*0000*/ 	.byte	0x02, 0x09, 0x00, 0x00, 0x02, 0x02, 0x01, 0x00, 0x02, 0x05, 0x05, 0x00, 0x03, 0x07, 0x01, 0x01
        /*0010*/ 	.byte	0x02, 0x03, 0x00, 0x00, 0x02, 0x06, 0x01, 0x00, 0x04, 0x0b, 0x08, 0x00, 0x09, 0x00, 0x00, 0x00
        /*0020*/ 	.byte	0x00, 0x00, 0x00, 0x00


//--------------------- .nv.info._Z12vectorSquarePfi --------------------------
	.section	.nv.info._Z12vectorSquarePfi,"",@"SHT_CUDA_INFO"
	.sectionflags	@""
	.align	4


	//----- nvinfo : EIATTR_CUDA_API_VERSION
	.align		4
        /*0000*/ 	.byte	0x04, 0x37
        /*0002*/ 	.short	(.L_19 - .L_18)
.L_18:
        /*0004*/ 	.word	0x00000082


	//----- nvinfo : EIATTR_KPARAM_INFO
	.align		4
.L_19:
        /*0008*/ 	.byte	0x04, 0x17
        /*000a*/ 	.short	(.L_21 - .L_20)
.L_20:
        /*000c*/ 	.word	0x00000000
        /*0010*/ 	.short	0x0001
        /*0012*/ 	.short	0x0008
        /*0014*/ 	.byte	0x00, 0xf0, 0x11, 0x00


	//----- nvinfo : EIATTR_KPARAM_INFO
	.align		4
.L_21:
        /*0018*/ 	.byte	0x04, 0x17
        /*001a*/ 	.short	(.L_23 - .L_22)
.L_22:
        /*001c*/ 	.word	0x00000000
        /*0020*/ 	.short	0x0000
        /*0022*/ 	.short	0x0000
        /*0024*/ 	.byte	0x00, 0xf5, 0x21, 0x00


	//----- nvinfo : EIATTR_SPARSE_MMA_MASK
	.align		4
.L_23:
        /*0028*/ 	.byte	0x03, 0x50
        /*002a*/ 	.short	0x0000


	//----- nvinfo : EIATTR_MAXREG_COUNT
	.align		4
        /*002c*/ 	.byte	0x03, 0x1b
        /*002e*/ 	.short	0x00ff


	//----- nvinfo : EIATTR_MERCURY_ISA_VERSION
	.align		4
        /*0030*/ 	.byte	0x03, 0x5f
        /*0032*/ 	.short	0x0101


	//----- nvinfo : EIATTR_VRC_CTA_INIT_COUNT
	.align		4
        /*0034*/ 	.byte	0x02, 0x4a
	.zero		1
	.zero		1


	//----- nvinfo : EIATTR_EXIT_INSTR_OFFSETS
	.align		4
        /*0038*/ 	.byte	0x04, 0x1c
        /*003a*/ 	.short	(.L_25 - .L_24)


	//   ....[0]....
.L_24:
        /*003c*/ 	.word	0x00000070


	//   ....[1]....
        /*0040*/ 	.word	0x000000e0


	//----- nvinfo : EIATTR_CBANK_PARAM_SIZE
	.align		4
.L_25:
        /*0044*/ 	.byte	0x03, 0x19
        /*0046*/ 	.short	0x000c


	//----- nvinfo : EIATTR_PARAM_CBANK
	.align		4
        /*0048*/ 	.byte	0x04, 0x0a
        /*004a*/ 	.short	(.L_27 - .L_26)
	.align		4
.L_26:
        /*004c*/ 	.word	index@(.nv.constant0._Z12vectorSquarePfi)
        /*0050*/ 	.short	0x0380
        /*0052*/ 	.short	0x000c


	//----- nvinfo : EIATTR_SW_WAR
	.align		4
.L_27:
        /*0054*/ 	.byte	0x04, 0x36
        /*0056*/ 	.short	(.L_29 - .L_28)
.L_28:
        /*0058*/ 	.word	0x00000008
.L_29:


//--------------------- .nv.info._Z11vectorScalePffi --------------------------
	.section	.nv.info._Z11vectorScalePffi,"",@"SHT_CUDA_INFO"
	.sectionflags	@""
	.align	4


	//----- nvinfo : EIATTR_CUDA_API_VERSION
	.align		4
        /*0000*/ 	.byte	0x04, 0x37
        /*0002*/ 	.short	(.L_31 - .L_30)
.L_30:
        /*0004*/ 	.word	0x00000082


	//----- nvinfo : EIATTR_KPARAM_INFO
	.align		4
.L_31:
        /*0008*/ 	.byte	0x04, 0x17
        /*000a*/ 	.short	(.L_33 - .L_32)
.L_32:
        /*000c*/ 	.word	0x00000000
        /*0010*/ 	.short	0x0002
        /*0012*/ 	.short	0x000c
        /*0014*/ 	.byte	0x00, 0xf0, 0x11, 0x00


	//----- nvinfo : EIATTR_KPARAM_INFO
	.align		4
.L_33:
        /*0018*/ 	.byte	0x04, 0x17
        /*001a*/ 	.short	(.L_35 - .L_34)
.L_34:
        /*001c*/ 	.word	0x00000000
        /*0020*/ 	.short	0x0001
        /*0022*/ 	.short	0x0008
        /*0024*/ 	.byte	0x00, 0xf0, 0x11, 0x00


	//----- nvinfo : EIATTR_KPARAM_INFO
	.align		4
.L_35:
        /*0028*/ 	.byte	0x04, 0x17
        /*002a*/ 	.short	(.L_37 - .L_36)
.L_36:
        /*002c*/ 	.word	0x00000000
        /*0030*/ 	.short	0x0000
        /*0032*/ 	.short	0x0000
        /*0034*/ 	.byte	0x00, 0xf5, 0x21, 0x00


	//----- nvinfo : EIATTR_SPARSE_MMA_MASK
	.align		4
.L_37:
        /*0038*/ 	.byte	0x03, 0x50
        /*003a*/ 	.short	0x0000


	//----- nvinfo : EIATTR_MAXREG_COUNT
	.align		4
        /*003c*/ 	.byte	0x03, 0x1b
        /*003e*/ 	.short	0x00ff


	//----- nvinfo : EIATTR_MERCURY_ISA_VERSION
	.align		4
        /*0040*/ 	.byte	0x03, 0x5f
        /*0042*/ 	.short	0x0101


	//----- nvinfo : EIATTR_VRC_CTA_INIT_COUNT
	.align		4
        /*0044*/ 	.byte	0x02, 0x4a
	.zero		1
	.zero		1


	//----- nvinfo : EIATTR_EXIT_INSTR_OFFSETS
	.align		4
        /*0048*/ 	.byte	0x04, 0x1c
        /*004a*/ 	.short	(.L_39 - .L_38)


	//   ....[0]....
.L_38:
        /*004c*/ 	.word	0x00000070


	//   ....[1]....
        /*0050*/ 	.word	0x000000f0


	//----- nvinfo : EIATTR_CBANK_PARAM_SIZE
	.align		4
.L_39:
        /*0054*/ 	.byte	0x03, 0x19
        /*0056*/ 	.short	0x0010


	//----- nvinfo : EIATTR_PARAM_CBANK
	.align		4
        /*0058*/ 	.byte	0x04, 0x0a
        /*005a*/ 	.short	(.L_41 - .L_40)
	.align		4
.L_40:
        /*005c*/ 	.word	index@(.nv.constant0._Z11vectorScalePffi)
        /*0060*/ 	.short	0x0380
        /*0062*/ 	.short	0x0010


	//----- nvinfo : EIATTR_SW_WAR
	.align		4
.L_41:
        /*0064*/ 	.byte	0x04, 0x36
        /*0066*/ 	.short	(.L_43 - .L_42)
.L_42:
        /*0068*/ 	.word	0x00000008
.L_43:


//--------------------- .nv.info._Z9vectorAddPKfS0_Pfi --------------------------
	.section	.nv.info._Z9vectorAddPKfS0_Pfi,"",@"SHT_CUDA_INFO"
	.sectionflags	@""
	.align	4


	//----- nvinfo : EIATTR_CUDA_API_VERSION
	.align		4
        /*0000*/ 	.byte	0x04, 0x37
        /*0002*/ 	.short	(.L_45 - .L_44)
.L_44:
        /*0004*/ 	.word	0x00000082


	//----- nvinfo : EIATTR_KPARAM_INFO
	.align		4
.L_45:
        /*0008*/ 	.byte	0x04, 0x17
        /*000a*/ 	.short	(.L_47 - .L_46)
.L_46:
        /*000c*/ 	.word	0x00000000
        /*0010*/ 	.short	0x0003
        /*0012*/ 	.short	0x0018
        /*0014*/ 	.byte	0x00, 0xf0, 0x11, 0x00


	//----- nvinfo : EIATTR_KPARAM_INFO
	.align		4
.L_47:
        /*0018*/ 	.byte	0x04, 0x17
        /*001a*/ 	.short	(.L_49 - .L_48)
.L_48:
        /*001c*/ 	.word	0x00000000
        /*0020*/ 	.short	0x0002
        /*0022*/ 	.short	0x0010
        /*0024*/ 	.byte	0x00, 0xf5, 0x21, 0x00


	//----- nvinfo : EIATTR_KPARAM_INFO
	.align		4
.L_49:
        /*0028*/ 	.byte	0x04, 0x17
        /*002a*/ 	.short	(.L_51 - .L_50)
.L_50:
        /*002c*/ 	.word	0x00000000
        /*0030*/ 	.short	0x0001
        /*0032*/ 	.short	0x0008
        /*0034*/ 	.byte	0x00, 0xf5, 0x21, 0x00


	//----- nvinfo : EIATTR_KPARAM_INFO
	.align		4
.L_51:
        /*0038*/ 	.byte	0x04, 0x17
        /*003a*/ 	.short	(.L_53 - .L_52)
.L_52:
        /*003c*/ 	.word	0x00000000
        /*0040*/ 	.short	0x0000
        /*0042*/ 	.short	0x0000
        /*0044*/ 	.byte	0x00, 0xf5, 0x21, 0x00


	//----- nvinfo : EIATTR_SPARSE_MMA_MASK
	.align		4
.L_53:
        /*0048*/ 	.byte	0x03, 0x50
        /*004a*/ 	.short	0x0000


	//----- nvinfo : EIATTR_MAXREG_COUNT
	.align		4
        /*004c*/ 	.byte	0x03, 0x1b
        /*004e*/ 	.short	0x00ff


	//----- nvinfo : EIATTR_MERCURY_ISA_VERSION
	.align		4
        /*0050*/ 	.byte	0x03, 0x5f
        /*0052*/ 	.short	0x0101


	//----- nvinfo : EIATTR_VRC_CTA_INIT_COUNT
	.align		4
        /*0054*/ 	.byte	0x02, 0x4a
	.zero		1
	.zero		1


	//----- nvinfo : EIATTR_EXIT_INSTR_OFFSETS
	.align		4
        /*0058*/ 	.byte	0x04, 0x1c
        /*005a*/ 	.short	(.L_55 - .L_54)


	//   ....[0]....
.L_54:
        /*005c*/ 	.word	0x00000070


	//   ....[1]....
        /*0060*/ 	.word	0x00000130


	//----- nvinfo : EIATTR_CBANK_PARAM_SIZE
	.align		4
.L_55:
        /*0064*/ 	.byte	0x03, 0x19
        /*0066*/ 	.short	0x001c


	//----- nvinfo : EIATTR_PARAM_CBANK
	.align		4
        /*0068*/ 	.byte	0x04, 0x0a
        /*006a*/ 	.short	(.L_57 - .L_56)
	.align		4
.L_56:
        /*006c*/ 	.word	index@(.nv.constant0._Z9vectorAddPKfS0_Pfi)
        /*0070*/ 	.short	0x0380
        /*0072*/ 	.short	0x001c


	//----- nvinfo : EIATTR_SW_WAR
	.align		4
.L_57:
        /*0074*/ 	.byte	0x04, 0x36
        /*0076*/ 	.short	(.L_59 - .L_58)
.L_58:
        /*0078*/ 	.word	0x00000008
.L_59:


//--------------------- .nv.callgraph             --------------------------
	.section	.nv.callgraph,"",@"SHT_CUDA_CALLGRAPH"
	.align	4
	.sectionentsize	8
	.align		4
        /*0000*/ 	.word	0x00000000
	.align		4
        /*0004*/ 	.word	0xffffffff
	.align		4
        /*0008*/ 	.word	0x00000000
	.align		4
        /*000c*/ 	.word	0xfffffffe
	.align		4
        /*0010*/ 	.word	0x00000000
	.align		4
        /*0014*/ 	.word	0xfffffffd
	.align		4
        /*0018*/ 	.word	0x00000000
	.align		4
        /*001c*/ 	.word	0xfffffffc


//--------------------- .text._Z12vectorSquarePfi --------------------------
	.section	.text._Z12vectorSquarePfi,"ax",@progbits
	.align	128
        .global         _Z12vectorSquarePfi
        .type           _Z12vectorSquarePfi,@function
        .size           _Z12vectorSquarePfi,(.L_x_3 - _Z12vectorSquarePfi)
        .other          _Z12vectorSquarePfi,@"STO_CUDA_ENTRY STV_DEFAULT"
_Z12vectorSquarePfi:
.text._Z12vectorSquarePfi:
[----:B------:R-:W-:Y:S01]  /*0000*/  LDC R1, c[0x0][0x37c] ;  /* 0x0000df00ff017b82 */ /* 0x000fe20000000800 */
[----:B------:R-:W0:Y:S07]  /*0010*/  S2R R0, SR_TID.X ;  /* 0x0000000000007919 */ /* 0x000e2e0000002100 */
[----:B------:R-:W0:Y:S01]  /*0020*/  S2UR UR4, SR_CTAID.X ;  /* 0x00000000000479c3 */ /* 0x000e220000002500 */
[----:B------:R-:W1:Y:S07]  /*0030*/  LDCU UR5, c[0x0][0x388] ;  /* 0x00007100ff0577ac */ /* 0x000e6e0008000800 */
[----:B------:R-:W0:Y:S02]  /*0040*/  LDC R5, c[0x0][0x360] ;  /* 0x0000d800ff057b82 */ /* 0x000e240000000800 */
[----:B0-----:R-:W-:-:S05]  /*0050*/  IMAD R5, R5, UR4, R0 ;  /* 0x0000000405057c24 */ /* 0x001fca000f8e0200 */
[----:B-1----:R-:W-:-:S13]  /*0060*/  ISETP.GE.AND P0, PT, R5, UR5, PT ;  /* 0x0000000505007c0c */ /* 0x002fda000bf06270 */
[----:B------:R-:W-:Y:S05]  /*0070*/  @P0 EXIT ;  /* 0x000000000000094d */ /* 0x000fea0003800000 */
[----:B------:R-:W0:Y:S01]  /*0080*/  LDC.64 R2, c[0x0][0x380] ;  /* 0x0000e000ff027b82 */ /* 0x000e220000000a00 */
[----:B------:R-:W1:Y:S01]  /*0090*/  LDCU.64 UR4, c[0x0][0x358] ;  /* 0x00006b00ff0477ac */ /* 0x000e620008000a00 */
[----:B0-----:R-:W-:-:S05]  /*00a0*/  IMAD.WIDE R2, R5, 0x4, R2 ;  /* 0x0000000405027825 */ /* 0x001fca00078e0202 */
[----:B-1----:R-:W2:Y:S02]  /*00b0*/  LDG.E R0, desc[UR4][R2.64] ;  /* 0x0000000402007981 */ /* 0x002ea4000c1e1900 */
[----:B--2---:R-:W-:-:S05]  /*00c0*/  FMUL R5, R0, R0 ;  /* 0x0000000000057220 */ /* 0x004fca0000400000 */
[----:B------:R-:W-:Y:S01]  /*00d0*/  STG.E desc[UR4][R2.64], R5 ;  /* 0x0000000502007986 */ /* 0x000fe2000c101904 */
[----:B------:R-:W-:Y:S05]  /*00e0*/  EXIT ;  /* 0x000000000000794d */ /* 0x000fea0003800000 */
.L_x_0:
[----:B------:R-:W-:-:S00]  /*00f0*/  BRA `(.L_x_0) ;  /* 0xfffffffc00fc7947 */ /* 0x000fc0000383ffff */
[----:B------:R-:W-:-:S00]  /*0100*/  NOP ;  /* 0x0000000000007918 */ /* 0x000fc00000000000 */
[----:B------:R-:W-:-:S00]  /*0110*/  NOP ;  /* 0x0000000000007918 */ /* 0x000fc00000000000 */
[----:B------:R-:W-:-:S00]  /*0120*/  NOP ;  /* 0x0000000000007918 */ /* 0x000fc00000000000 */
[----:B------:R-:W-:-:S00]  /*0130*/  NOP ;  /* 0x0000000000007918 */ /* 0x000fc00000000000 */
[----:B------:R-:W-:-:S00]  /*0140*/  NOP ;  /* 0x0000000000007918 */ /* 0x000fc00000000000 */
[----:B------:R-:W-:-:S00]  /*0150*/  NOP ;  /* 0x0000000000007918 */ /* 0x000fc00000000000 */
[----:B------:R-:W-:-:S00]  /*0160*/  NOP ;  /* 0x0000000000007918 */ /* 0x000fc00000000000 */
[----:B------:R-:W-:-:S00]  /*0170*/  NOP ;  /* 0x0000000000007918 */ /* 0x000fc00000000000 */
.L_x_3:


//--------------------- .text._Z11vectorScalePffi --------------------------
	.section	.text._Z11vectorScalePffi,"ax",@progbits
	.align	128
        .global         _Z11vectorScalePffi
        .type           _Z11vectorScalePffi,@function
        .size           _Z11vectorScalePffi,(.L_x_4 - _Z11vectorScalePffi)
        .other          _Z11vectorScalePffi,@"STO_CUDA_ENTRY STV_DEFAULT"
_Z11vectorScalePffi:
.text._Z11vectorScalePffi:
        /* <DEDUP_REMOVED lines=10> */
[----:B------:R-:W2:Y:S01]  /*00a0*/  LDCU UR6, c[0x0][0x388] ;  /* 0x00007100ff0677ac */ /* 0x000ea20008000800 */
[----:B0-----:R-:W-:-:S05]  /*00b0*/  IMAD.WIDE R2, R5, 0x4, R2 ;  /* 0x0000000405027825 */ /* 0x001fca00078e0202 */
[----:B-1----:R-:W2:Y:S02]  /*00c0*/  LDG.E R0, desc[UR4][R2.64] ;  /* 0x0000000402007981 */ /* 0x002ea4000c1e1900 */
[----:B--2---:R-:W-:-:S05]  /*00d0*/  FMUL R5, R0, UR6 ;  /* 0x0000000600057c20 */ /* 0x004fca0008400000 */
[----:B------:R-:W-:Y:S01]  /*00e0*/  STG.E desc[UR4][R2.64], R5 ;  /* 0x0000000502007986 */ /* 0x000fe2000c101904 */
[----:B------:R-:W-:Y:S05]  /*00f0*/  EXIT ;  /* 0x000000000000794d */ /* 0x000fea0003800000 */
.L_x_1:
        /* <DEDUP_REMOVED lines=16> */
.L_x_4:


//--------------------- .text._Z9vectorAddPKfS0_Pfi --------------------------
	.section	.text._Z9vectorAddPKfS0_Pfi,"ax",@progbits
	.align	128
        .global         _Z9vectorAddPKfS0_Pfi
        .type           _Z9vectorAddPKfS0_Pfi,@function
        .size           _Z9vectorAddPKfS0_Pfi,(.L_x_5 - _Z9vectorAddPKfS0_Pfi)
        .other          _Z9vectorAddPKfS0_Pfi,@"STO_CUDA_ENTRY STV_DEFAULT"
_Z9vectorAddPKfS0_Pfi:
.text._Z9vectorAddPKfS0_Pfi:
        /* <DEDUP_REMOVED lines=9> */
[----:B------:R-:W1:Y:S07]  /*0090*/  LDCU.64 UR4, c[0x0][0x358] ;  /* 0x00006b00ff0477ac */ /* 0x000e6e0008000a00 */
[----:B------:R-:W2:Y:S08]  /*00a0*/  LDC.64 R4, c[0x0][0x388] ;  /* 0x0000e200ff047b82 */ /* 0x000eb00000000a00 */
[----:B------:R-:W3:Y:S01]  /*00b0*/  LDC.64 R6, c[0x0][0x390] ;  /* 0x0000e400ff067b82 */ /* 0x000ee20000000a00 */
[----:B0-----:R-:W-:-:S06]  /*00c0*/  IMAD.WIDE R2, R9, 0x4, R2 ;  /* 0x0000000409027825 */ /* 0x001fcc00078e0202 */
[----:B-1----:R-:W4:Y:S01]  /*00d0*/  LDG.E R2, desc[UR4][R2.64] ;  /* 0x0000000402027981 */ /* 0x002f22000c1e1900 */
[----:B--2---:R-:W-:-:S06]  /*00e0*/  IMAD.WIDE R4, R9, 0x4, R4 ;  /* 0x0000000409047825 */ /* 0x004fcc00078e0204 */
[----:B------:R-:W4:Y:S01]  /*00f0*/  LDG.E R5, desc[UR4][R4.64] ;  /* 0x0000000404057981 */ /* 0x000f22000c1e1900 */
[----:B---3--:R-:W-:-:S04]  /*0100*/  IMAD.WIDE R6, R9, 0x4, R6 ;  /* 0x0000000409067825 */ /* 0x008fc800078e0206 */
[----:B----4-:R-:W-:-:S05]  /*0110*/  FADD R9, R2, R5 ;  /* 0x0000000502097221 */ /* 0x010fca0000000000 */
[----:B------:R-:W-:Y:S01]  /*0120*/  STG.E desc[UR4][R6.64], R9 ;  /* 0x0000000906007986 */ /* 0x000fe2000c101904 */
[----:B------:R-:W-:Y:S05]  /*0130*/  EXIT ;  /* 0x000000000000794d */ /* 0x000fea0003800000 */
.L_x_2:
        /* <DEDUP_REMOVED lines=12> */
.L_x_5:


//--------------------- .nv.shared.reserved.0     --------------------------
	.section	.nv.shared.reserved.0,"aw",@nobits
	.weak		__nv_reservedSMEM_offset_0_alias
	.size		__nv_reservedSMEM_offset_0_alias, 0, 64
	.other		__nv_reservedSMEM_offset_0_alias,@"STO_CUDA_RESERVED_SHARED STV_DEFAULT"
__nv_reservedSMEM_offset_0_alias:
	.zero		0
	.zero		64


//--------------------- .nv.constant0._Z12vectorSquarePfi --------------------------
	.section	.nv.constant0._Z12vectorSquarePfi,"a",@progbits
	.sectionflags	@""
	.align	4
.nv.constant0._Z12vectorSquarePfi:
	.zero		908


//--------------------- .nv.constant0._Z11vectorScalePffi --------------------------
	.section	.nv.constant0._Z11vectorScalePffi,"a",@progbits
	.sectionflags	@""
	.align	4
.nv.constant0._Z11vectorScalePffi:
	.zero		912


//--------------------- .nv.constant0._Z9vectorAddPKfS0_Pfi --------------------------
	.section	.nv.constant0._Z9vectorAddPKfS0_Pfi,"a",@progbits
	.sectionflags	@""
	.align	4
.nv.constant0._Z9vectorAddPKfS0_Pfi:
	.zero		924


//--------------------- SYMBOLS --------------------------

	.type		.nv.reservedSmem.offset0,@object
	.size		.nv.reservedSmem.offset0,0x4
